//
// Generated by NVIDIA NVVM Compiler
//
// Compiler Build ID: CL-36424714
// Cuda compilation tools, release 13.0, V13.0.88
// Based on NVVM 20.0.0
//

.version 9.0
.target sm_100
.address_size 64

	// .globl	_Z16wmma_gemm_kernelP6__halfS0_PfS1_iii

.visible .entry _Z16wmma_gemm_kernelP6__halfS0_PfS1_iii(
	.param .u64 .ptr .align 1 _Z16wmma_gemm_kernelP6__halfS0_PfS1_iii_param_0,
	.param .u64 .ptr .align 1 _Z16wmma_gemm_kernelP6__halfS0_PfS1_iii_param_1,
	.param .u64 .ptr .align 1 _Z16wmma_gemm_kernelP6__halfS0_PfS1_iii_param_2,
	.param .u64 .ptr .align 1 _Z16wmma_gemm_kernelP6__halfS0_PfS1_iii_param_3,
	.param .u32 _Z16wmma_gemm_kernelP6__halfS0_PfS1_iii_param_4,
	.param .u32 _Z16wmma_gemm_kernelP6__halfS0_PfS1_iii_param_5,
	.param .u32 _Z16wmma_gemm_kernelP6__halfS0_PfS1_iii_param_6
)
{
	.reg .pred 	%p<17>;
	.reg .b32 	%r<147>;
	.reg .b32 	%f<221>;
	.reg .b64 	%rd<47>;

	ld.param.u64 	%rd7, [_Z16wmma_gemm_kernelP6__halfS0_PfS1_iii_param_0];
	ld.param.u64 	%rd8, [_Z16wmma_gemm_kernelP6__halfS0_PfS1_iii_param_1];
	ld.param.u32 	%r36, [_Z16wmma_gemm_kernelP6__halfS0_PfS1_iii_param_4];
	ld.param.u32 	%r37, [_Z16wmma_gemm_kernelP6__halfS0_PfS1_iii_param_5];
	ld.param.u32 	%r38, [_Z16wmma_gemm_kernelP6__halfS0_PfS1_iii_param_6];
	cvta.to.global.u64 	%rd1, %rd8;
	cvta.to.global.u64 	%rd2, %rd7;
	mov.u32 	%r39, %ctaid.x;
	mov.u32 	%r40, %ntid.x;
	mov.u32 	%r41, %tid.x;
	mad.lo.s32 	%r42, %r39, %r40, %r41;
	mov.u32 	%r43, %ctaid.y;
	mov.u32 	%r44, %ntid.y;
	mov.u32 	%r45, %tid.y;
	mad.lo.s32 	%r46, %r43, %r44, %r45;
	shr.u32 	%r47, %r42, 1;
	and.b32  	%r1, %r47, 2147483632;
	shl.b32 	%r2, %r46, 4;
	setp.lt.s32 	%p2, %r38, 1;
	mov.f32 	%f156, 0f00000000;
	mov.f32 	%f155, %f156;
	mov.f32 	%f154, %f156;
	mov.f32 	%f153, %f156;
	mov.f32 	%f152, %f156;
	mov.f32 	%f151, %f156;
	mov.f32 	%f150, %f156;
	mov.f32 	%f149, %f156;
	@%p2 bra 	$L__BB0_17;
	setp.lt.s32 	%p3, %r1, %r36;
	setp.lt.s32 	%p4, %r2, %r37;
	and.pred  	%p1, %p3, %p4;
	mul.lo.s32 	%r3, %r38, %r1;
	cvt.u64.u32 	%rd3, %r2;
	add.s32 	%r50, %r38, -1;
	shr.u32 	%r51, %r50, 4;
	add.s32 	%r4, %r51, 1;
	and.b32  	%r5, %r4, 3;
	setp.lt.u32 	%p5, %r38, 49;
	mov.b32 	%r143, 0;
	mov.f32 	%f149, 0f00000000;
	mov.f32 	%f150, %f149;
	mov.f32 	%f151, %f149;
	mov.f32 	%f152, %f149;
	mov.f32 	%f153, %f149;
	mov.f32 	%f154, %f149;
	mov.f32 	%f155, %f149;
	mov.f32 	%f156, %f149;
	@%p5 bra 	$L__BB0_12;
	mul.lo.s32 	%r140, %r37, 48;
	shl.b32 	%r7, %r37, 6;
	shl.b32 	%r139, %r37, 5;
	shl.b32 	%r138, %r37, 4;
	and.b32  	%r53, %r4, 536870908;
	neg.s32 	%r136, %r53;
	mov.f32 	%f149, 0f00000000;
	mov.b32 	%r137, 0;
	not.pred 	%p6, %p1;
	mov.u32 	%r141, %r3;
	mov.u32 	%r143, %r137;
$L__BB0_3:
	@%p6 bra 	$L__BB0_5;
	mul.wide.u32 	%rd9, %r141, 2;
	add.s64 	%rd10, %rd2, %rd9;
	wmma.load.a.sync.aligned.row.m16n16k16.global.f16 	{%r54, %r55, %r56, %r57, %r58, %r59, %r60, %r61}, [%rd10], %r38;
	cvt.s64.s32 	%rd11, %r137;
	add.s64 	%rd12, %rd11, %rd3;
	shl.b64 	%rd13, %rd12, 1;
	add.s64 	%rd14, %rd1, %rd13;
	wmma.load.b.sync.aligned.col.m16n16k16.global.f16 	{%r62, %r63, %r64, %r65, %r66, %r67, %r68, %r69}, [%rd14], %r37;
	wmma.mma.sync.aligned.row.col.m16n16k16.f32.f32 {%f156, %f155, %f154, %f153, %f152, %f151, %f150, %f149}, {%r54, %r55, %r56, %r57, %r58, %r59, %r60, %r61}, {%r62, %r63, %r64, %r65, %r66, %r67, %r68, %r69}, {%f156, %f155, %f154, %f153, %f152, %f151, %f150, %f149};
$L__BB0_5:
	mul.wide.u32 	%rd15, %r141, 2;
	add.s64 	%rd4, %rd2, %rd15;
	@%p6 bra 	$L__BB0_7;
	add.s64 	%rd16, %rd4, 32;
	wmma.load.a.sync.aligned.row.m16n16k16.global.f16 	{%r70, %r71, %r72, %r73, %r74, %r75, %r76, %r77}, [%rd16], %r38;
	cvt.s64.s32 	%rd17, %r138;
	add.s64 	%rd18, %rd17, %rd3;
	shl.b64 	%rd19, %rd18, 1;
	add.s64 	%rd20, %rd1, %rd19;
	wmma.load.b.sync.aligned.col.m16n16k16.global.f16 	{%r78, %r79, %r80, %r81, %r82, %r83, %r84, %r85}, [%rd20], %r37;
	wmma.mma.sync.aligned.row.col.m16n16k16.f32.f32 {%f156, %f155, %f154, %f153, %f152, %f151, %f150, %f149}, {%r70, %r71, %r72, %r73, %r74, %r75, %r76, %r77}, {%r78, %r79, %r80, %r81, %r82, %r83, %r84, %r85}, {%f156, %f155, %f154, %f153, %f152, %f151, %f150, %f149};
$L__BB0_7:
	@%p6 bra 	$L__BB0_9;
	add.s64 	%rd21, %rd4, 64;
	wmma.load.a.sync.aligned.row.m16n16k16.global.f16 	{%r86, %r87, %r88, %r89, %r90, %r91, %r92, %r93}, [%rd21], %r38;
	cvt.s64.s32 	%rd22, %r139;
	add.s64 	%rd23, %rd22, %rd3;
	shl.b64 	%rd24, %rd23, 1;
	add.s64 	%rd25, %rd1, %rd24;
	wmma.load.b.sync.aligned.col.m16n16k16.global.f16 	{%r94, %r95, %r96, %r97, %r98, %r99, %r100, %r101}, [%rd25], %r37;
	wmma.mma.sync.aligned.row.col.m16n16k16.f32.f32 {%f156, %f155, %f154, %f153, %f152, %f151, %f150, %f149}, {%r86, %r87, %r88, %r89, %r90, %r91, %r92, %r93}, {%r94, %r95, %r96, %r97, %r98, %r99, %r100, %r101}, {%f156, %f155, %f154, %f153, %f152, %f151, %f150, %f149};
$L__BB0_9:
	@%p6 bra 	$L__BB0_11;
	add.s64 	%rd26, %rd4, 96;
	wmma.load.a.sync.aligned.row.m16n16k16.global.f16 	{%r102, %r103, %r104, %r105, %r106, %r107, %r108, %r109}, [%rd26], %r38;
	cvt.s64.s32 	%rd27, %r140;
	add.s64 	%rd28, %rd27, %rd3;
	shl.b64 	%rd29, %rd28, 1;
	add.s64 	%rd30, %rd1, %rd29;
	wmma.load.b.sync.aligned.col.m16n16k16.global.f16 	{%r110, %r111, %r112, %r113, %r114, %r115, %r116, %r117}, [%rd30], %r37;
	wmma.mma.sync.aligned.row.col.m16n16k16.f32.f32 {%f156, %f155, %f154, %f153, %f152, %f151, %f150, %f149}, {%r102, %r103, %r104, %r105, %r106, %r107, %r108, %r109}, {%r110, %r111, %r112, %r113, %r114, %r115, %r116, %r117}, {%f156, %f155, %f154, %f153, %f152, %f151, %f150, %f149};
$L__BB0_11:
	add.s32 	%r143, %r143, 64;
	add.s32 	%r141, %r141, 64;
	add.s32 	%r140, %r140, %r7;
	add.s32 	%r139, %r139, %r7;
	add.s32 	%r138, %r138, %r7;
	add.s32 	%r137, %r137, %r7;
	add.s32 	%r136, %r136, 4;
	setp.ne.s32 	%p10, %r136, 0;
	@%p10 bra 	$L__BB0_3;
$L__BB0_12:
	setp.eq.s32 	%p11, %r5, 0;
	@%p11 bra 	$L__BB0_17;
	mul.lo.s32 	%r146, %r143, %r37;
	shl.b32 	%r27, %r37, 4;
	add.s32 	%r145, %r143, %r3;
	neg.s32 	%r144, %r5;
	not.pred 	%p12, %p1;
$L__BB0_14:
	.pragma "nounroll";
	@%p12 bra 	$L__BB0_16;
	mul.wide.u32 	%rd31, %r145, 2;
	add.s64 	%rd32, %rd2, %rd31;
	wmma.load.a.sync.aligned.row.m16n16k16.global.f16 	{%r118, %r119, %r120, %r121, %r122, %r123, %r124, %r125}, [%rd32], %r38;
	cvt.s64.s32 	%rd33, %r146;
	add.s64 	%rd34, %rd33, %rd3;
	shl.b64 	%rd35, %rd34, 1;
	add.s64 	%rd36, %rd1, %rd35;
	wmma.load.b.sync.aligned.col.m16n16k16.global.f16 	{%r126, %r127, %r128, %r129, %r130, %r131, %r132, %r133}, [%rd36], %r37;
	wmma.mma.sync.aligned.row.col.m16n16k16.f32.f32 {%f156, %f155, %f154, %f153, %f152, %f151, %f150, %f149}, {%r118, %r119, %r120, %r121, %r122, %r123, %r124, %r125}, {%r126, %r127, %r128, %r129, %r130, %r131, %r132, %r133}, {%f156, %f155, %f154, %f153, %f152, %f151, %f150, %f149};
$L__BB0_16:
	add.s32 	%r146, %r146, %r27;
	add.s32 	%r145, %r145, 16;
	add.s32 	%r144, %r144, 1;
	setp.ne.s32 	%p13, %r144, 0;
	@%p13 bra 	$L__BB0_14;
$L__BB0_17:
	setp.ge.s32 	%p14, %r1, %r36;
	setp.ge.s32 	%p15, %r2, %r37;
	or.pred  	%p16, %p14, %p15;
	@%p16 bra 	$L__BB0_19;
	ld.param.u64 	%rd46, [_Z16wmma_gemm_kernelP6__halfS0_PfS1_iii_param_3];
	ld.param.u64 	%rd45, [_Z16wmma_gemm_kernelP6__halfS0_PfS1_iii_param_2];
	mul.lo.s32 	%r135, %r37, %r1;
	cvt.u64.u32 	%rd37, %r135;
	cvt.u64.u32 	%rd38, %r2;
	add.s64 	%rd39, %rd37, %rd38;
	cvta.to.global.u64 	%rd40, %rd45;
	shl.b64 	%rd41, %rd39, 2;
	add.s64 	%rd42, %rd40, %rd41;
	wmma.load.c.sync.aligned.row.m16n16k16.global.f32 	{%f125, %f126, %f127, %f128, %f129, %f130, %f131, %f132}, [%rd42], %r37;
	add.f32 	%f133, %f156, %f125;
	add.f32 	%f134, %f155, %f126;
	add.f32 	%f135, %f154, %f127;
	add.f32 	%f136, %f153, %f128;
	add.f32 	%f137, %f152, %f129;
	add.f32 	%f138, %f151, %f130;
	add.f32 	%f139, %f150, %f131;
	add.f32 	%f140, %f149, %f132;
	cvta.to.global.u64 	%rd43, %rd46;
	add.s64 	%rd44, %rd43, %rd41;
	wmma.store.d.sync.aligned.row.m16n16k16.global.f32 	[%rd44], {%f133, %f134, %f135, %f136, %f137, %f138, %f139, %f140}, %r37;
$L__BB0_19:
	ret;

}


// ===== COMPILED SASS (sm_100) =====

	.target	sm_100

	.elftype	@"ET_EXEC"


//--------------------- .note.nv.tkinfo           --------------------------
	.section	.note.nv.tkinfo,"",@"SHT_NOTE"
	.sectionflags	@"SHF_NOTE_NV_TKINFO"
	.tkinfo
        /*0018*/ 	.word	0x00000002
        /*0030*/ 	.string	""
        /*0030*/ 	.string	"ptxas"
        /*0030*/ 	.string	"Cuda compilation tools, release 13.0, V13.0.88"
        /*0030*/ 	.string	"Build cuda_13.0.r13.0/compiler.36424714_0"
        /*0030*/ 	.string	"-arch sm_100 -m 64 "



//--------------------- .note.nv.cuinfo           --------------------------
	.section	.note.nv.cuinfo,"",@"SHT_NOTE"
	.sectionflags	@"SHF_NOTE_NV_CUINFO"
        /*0018*/ 	.short	0x0002
        /*001a*/ 	.short	0x0064
        /*001c*/ 	.short	0x0082
	.zero		2


//--------------------- .nv.info                  --------------------------
	.section	.nv.info,"",@"SHT_CUDA_INFO"
	.align	4


	//----- nvinfo : EIATTR_REGCOUNT
	.align		4
        /*0000*/ 	.byte	0x04, 0x2f
        /*0002*/ 	.short	(.L_1 - .L_0)
	.align		4
.L_0:
        /*0004*/ 	.word	index@(_Z16wmma_gemm_kernelP6__halfS0_PfS1_iii)
        /*0008*/ 	.word	0x00000028


	//----- nvinfo : EIATTR_FRAME_SIZE
	.align		4
.L_1:
        /*000c*/ 	.byte	0x04, 0x11
        /*000e*/ 	.short	(.L_3 - .L_2)
	.align		4
.L_2:
        /*0010*/ 	.word	index@(_Z16wmma_gemm_kernelP6__halfS0_PfS1_iii)
        /*0014*/ 	.word	0x00000000


	//----- nvinfo : EIATTR_MIN_STACK_SIZE
	.align		4
.L_3:
        /*0018*/ 	.byte	0x04, 0x12
        /*001a*/ 	.short	(.L_5 - .L_4)
	.align		4
.L_4:
        /*001c*/ 	.word	index@(_Z16wmma_gemm_kernelP6__halfS0_PfS1_iii)
        /*0020*/ 	.word	0x00000000
.L_5:


//--------------------- .nv.compat                --------------------------
	.section	.nv.compat,"",@"SHT_CUDA_COMPAT_INFO"
	.align	4
        /*0000*/ 	.byte	0x02, 0x09, 0x00, 0x00, 0x02, 0x02, 0x01, 0x00, 0x02, 0x05, 0x05, 0x00, 0x03, 0x07, 0x01, 0x01
        /*0010*/ 	.byte	0x02, 0x03, 0x00, 0x00, 0x02, 0x06, 0x01, 0x00, 0x04, 0x0b, 0x08, 0x00, 0x09, 0x00, 0x00, 0x00
        /*0020*/ 	.byte	0x00, 0x00, 0x00, 0x00


//--------------------- .nv.info._Z16wmma_gemm_kernelP6__halfS0_PfS1_iii --------------------------
	.section	.nv.info._Z16wmma_gemm_kernelP6__halfS0_PfS1_iii,"",@"SHT_CUDA_INFO"
	.sectionflags	@""
	.align	4


	//----- nvinfo : EIATTR_CUDA_API_VERSION
	.align		4
        /*0000*/ 	.byte	0x04, 0x37
        /*0002*/ 	.short	(.L_7 - .L_6)
.L_6:
        /*0004*/ 	.word	0x00000082


	//----- nvinfo : EIATTR_KPARAM_INFO
	.align		4
.L_7:
        /*0008*/ 	.byte	0x04, 0x17
        /*000a*/ 	.short	(.L_9 - .L_8)
.L_8:
        /*000c*/ 	.word	0x00000000
        /*0010*/ 	.short	0x0006
        /*0012*/ 	.short	0x0028
        /*0014*/ 	.byte	0x00, 0xf0, 0x11, 0x00


	//----- nvinfo : EIATTR_KPARAM_INFO
	.align		4
.L_9:
        /*0018*/ 	.byte	0x04, 0x17
        /*001a*/ 	.short	(.L_11 - .L_10)
.L_10:
        /*001c*/ 	.word	0x00000000
        /*0020*/ 	.short	0x0005
        /*0022*/ 	.short	0x0024
        /*0024*/ 	.byte	0x00, 0xf0, 0x11, 0x00


	//----- nvinfo : EIATTR_KPARAM_INFO
	.align		4
.L_11:
        /*0028*/ 	.byte	0x04, 0x17
        /*002a*/ 	.short	(.L_13 - .L_12)
.L_12:
        /*002c*/ 	.word	0x00000000
        /*0030*/ 	.short	0x0004
        /*0032*/ 	.short	0x0020
        /*0034*/ 	.byte	0x00, 0xf0, 0x11, 0x00


	//----- nvinfo : EIATTR_KPARAM_INFO
	.align		4
.L_13:
        /*0038*/ 	.byte	0x04, 0x17
        /*003a*/ 	.short	(.L_15 - .L_14)
.L_14:
        /*003c*/ 	.word	0x00000000
        /*0040*/ 	.short	0x0003
        /*0042*/ 	.short	0x0018
        /*0044*/ 	.byte	0x00, 0xf5, 0x21, 0x00


	//----- nvinfo : EIATTR_KPARAM_INFO
	.align		4
.L_15:
        /*0048*/ 	.byte	0x04, 0x17
        /*004a*/ 	.short	(.L_17 - .L_16)
.L_16:
        /*004c*/ 	.word	0x00000000
        /*0050*/ 	.short	0x0002
        /*0052*/ 	.short	0x0010
        /*0054*/ 	.byte	0x00, 0xf5, 0x21, 0x00


	//----- nvinfo : EIATTR_KPARAM_INFO
	.align		4
.L_17:
        /*0058*/ 	.byte	0x04, 0x17
        /*005a*/ 	.short	(.L_19 - .L_18)
.L_18:
        /*005c*/ 	.word	0x00000000
        /*0060*/ 	.short	0x0001
        /*0062*/ 	.short	0x0008
        /*0064*/ 	.byte	0x00, 0xf5, 0x21, 0x00


	//----- nvinfo : EIATTR_KPARAM_INFO
	.align		4
.L_19:
        /*0068*/ 	.byte	0x04, 0x17
        /*006a*/ 	.short	(.L_21 - .L_20)
.L_20:
        /*006c*/ 	.word	0x00000000
        /*0070*/ 	.short	0x0000
        /*0072*/ 	.short	0x0000
        /*0074*/ 	.byte	0x00, 0xf5, 0x21, 0x00


	//----- nvinfo : EIATTR_SPARSE_MMA_MASK
	.align		4
.L_21:
        /*0078*/ 	.byte	0x03, 0x50
        /*007a*/ 	.short	0x0000


	//----- nvinfo : EIATTR_WMMA_USED
	.align		4
        /*007c*/ 	.byte	0x01, 0x2b
	.zero		2


	//----- nvinfo : EIATTR_MAXREG_COUNT
	.align		4
        /*0080*/ 	.byte	0x03, 0x1b
        /*0082*/ 	.short	0x00ff


	//----- nvinfo : EIATTR_MERCURY_ISA_VERSION
	.align		4
        /*0084*/ 	.byte	0x03, 0x5f
        /*0086*/ 	.short	0x0101


	//----- nvinfo : EIATTR_VRC_CTA_INIT_COUNT
	.align		4
        /*0088*/ 	.byte	0x02, 0x4a
	.zero		1
	.zero		1


	//----- nvinfo : EIATTR_EXIT_INSTR_OFFSETS
	.align		4
        /*008c*/ 	.byte	0x04, 0x1c
        /*008e*/ 	.short	(.L_23 - .L_22)


	//   ....[0]....
.L_22:
        /*0090*/ 	.word	0x00000f80


	//   ....[1]....
        /*0094*/ 	.word	0x00001210


	//----- nvinfo : EIATTR_CRS_STACK_SIZE
	.align		4
.L_23:
        /*0098*/ 	.byte	0x04, 0x1e
        /*009a*/ 	.short	(.L_25 - .L_24)
.L_24:
        /*009c*/ 	.word	0x00000000


	//----- nvinfo : EIATTR_CBANK_PARAM_SIZE
	.align		4
.L_25:
        /*00a0*/ 	.byte	0x03, 0x19
        /*00a2*/ 	.short	0x002c


	//----- nvinfo : EIATTR_PARAM_CBANK
	.align		4
        /*00a4*/ 	.byte	0x04, 0x0a
        /*00a6*/ 	.short	(.L_27 - .L_26)
	.align		4
.L_26:
        /*00a8*/ 	.word	index@(.nv.constant0._Z16wmma_gemm_kernelP6__halfS0_PfS1_iii)
        /*00ac*/ 	.short	0x0380
        /*00ae*/ 	.short	0x002c


	//----- nvinfo : EIATTR_SW_WAR
	.align		4
.L_27:
        /*00b0*/ 	.byte	0x04, 0x36
        /*00b2*/ 	.short	(.L_29 - .L_28)
.L_28:
        /*00b4*/ 	.word	0x00000008
.L_29:


//--------------------- .nv.callgraph             --------------------------
	.section	.nv.callgraph,"",@"SHT_CUDA_CALLGRAPH"
	.align	4
	.sectionentsize	8
	.align		4
        /*0000*/ 	.word	0x00000000
	.align		4
        /*0004*/ 	.word	0xffffffff
	.align		4
        /*0008*/ 	.word	0x00000000
	.align		4
        /*000c*/ 	.word	0xfffffffe
	.align		4
        /*0010*/ 	.word	0x00000000
	.align		4
        /*0014*/ 	.word	0xfffffffd
	.align		4
        /*0018*/ 	.word	0x00000000
	.align		4
        /*001c*/ 	.word	0xfffffffc


//--------------------- .text._Z16wmma_gemm_kernelP6__halfS0_PfS1_iii --------------------------
	.section	.text._Z16wmma_gemm_kernelP6__halfS0_PfS1_iii,"ax",@progbits
	.align	128
        .global         _Z16wmma_gemm_kernelP6__halfS0_PfS1_iii
        .type           _Z16wmma_gemm_kernelP6__halfS0_PfS1_iii,@function
        .size           _Z16wmma_gemm_kernelP6__halfS0_PfS1_iii,(.L_x_11 - _Z16wmma_gemm_kernelP6__halfS0_PfS1_iii)
        .other          _Z16wmma_gemm_kernelP6__halfS0_PfS1_iii,@"STO_CUDA_ENTRY STV_DEFAULT"
_Z16wmma_gemm_kernelP6__halfS0_PfS1_iii:
.text._Z16wmma_gemm_kernelP6__halfS0_PfS1_iii:
[----:B------:R-:W-:Y:S01]  /*0000*/  LDC R1, c[0x0][0x37c] ;  /* 0x0000df00ff017b82 */ /* 0x000fe20000000800 */
[----:B------:R-:W0:Y:S07]  /*0010*/  S2R R3, SR_TID.X ;  /* 0x0000000000037919 */ /* 0x000e2e0000002100 */
[----:B------:R-:W0:Y:S01]  /*0020*/  S2UR UR4, SR_CTAID.X ;  /* 0x00000000000479c3 */ /* 0x000e220000002500 */
[----:B------:R-:W1:Y:S01]  /*0030*/  LDCU UR8, c[0x0][0x3a8] ;  /* 0x00007500ff0877ac */ /* 0x000e620008000800 */
[----:B------:R-:W-:Y:S01]  /*0040*/  CS2R R8, SRZ ;  /* 0x0000000000087805 */ /* 0x000fe2000001ff00 */
[----:B------:R-:W2:Y:S01]  /*0050*/  S2R R5, SR_TID.Y ;  /* 0x0000000000057919 */ /* 0x000ea20000002200 */
[----:B------:R-:W-:-:S02]  /*0060*/  CS2R R10, SRZ ;  /* 0x00000000000a7805 */ /* 0x000fc4000001ff00 */
[----:B------:R-:W-:Y:S02]  /*0070*/  CS2R R12, SRZ ;  /* 0x00000000000c7805 */ /* 0x000fe4000001ff00 */
[----:B------:R-:W-:Y:S01]  /*0080*/  CS2R R14, SRZ ;  /* 0x00000000000e7805 */ /* 0x000fe2000001ff00 */
[----:B------:R-:W3:Y:S01]  /*0090*/  LDCU.64 UR6, c[0x0][0x358] ;  /* 0x00006b00ff0677ac */ /* 0x000ee20008000a00 */
[----:B------:R-:W0:Y:S08]  /*00a0*/  LDC R0, c[0x0][0x360] ;  /* 0x0000d800ff007b82 */ /* 0x000e300000000800 */
[----:B------:R-:W2:Y:S01]  /*00b0*/  S2UR UR5, SR_CTAID.Y ;  /* 0x00000000000579c3 */ /* 0x000ea20000002600 */
[----:B-1----:R-:W-:-:S07]  /*00c0*/  UISETP.GE.AND UP0, UPT, UR8, 0x1, UPT ;  /* 0x000000010800788c */ /* 0x002fce000bf06270 */
[----:B------:R-:W2:Y:S01]  /*00d0*/  LDC R6, c[0x0][0x364] ;  /* 0x0000d900ff067b82 */ /* 0x000ea20000000800 */
[----:B0-----:R-:W-:-:S05]  /*00e0*/  IMAD R0, R0, UR4, R3 ;  /* 0x0000000400007c24 */ /* 0x001fca000f8e0203 */
[----:B------:R-:W-:-:S04]  /*00f0*/  SHF.R.U32.HI R0, RZ, 0x1, R0 ;  /* 0x00000001ff007819 */ /* 0x000fc80000011600 */
[----:B------:R-:W-:Y:S01]  /*0100*/  LOP3.LUT R4, R0, 0x7ffffff0, RZ, 0xc0, !PT ;  /* 0x7ffffff000047812 */ /* 0x000fe200078ec0ff */
[----:B--2---:R-:W-:-:S04]  /*0110*/  IMAD R6, R6, UR5, R5 ;  /* 0x0000000506067c24 */ /* 0x004fc8000f8e0205 */
[----:B------:R-:W-:Y:S01]  /*0120*/  IMAD.SHL.U32 R6, R6, 0x10, RZ ;  /* 0x0000001006067824 */ /* 0x000fe200078e00ff */
[----:B---3--:R-:W-:Y:S06]  /*0130*/  BRA.U !UP0, `(.L_x_0) ;  /* 0x0000000d08847547 */ /* 0x008fec000b800000 */
[----:B------:R-:W0:Y:S01]  /*0140*/  LDCU.64 UR10, c[0x0][0x3a0] ;  /* 0x00007400ff0a77ac */ /* 0x000e220008000a00 */
[----:B------:R-:W-:Y:S01]  /*0150*/  IMAD R5, R4, UR8, RZ ;  /* 0x0000000804057c24 */ /* 0x000fe2000f8e02ff */
[----:B------:R-:W-:Y:S01]  /*0160*/  CS2R R14, SRZ ;  /* 0x00000000000e7805 */ /* 0x000fe2000001ff00 */
[----:B------:R-:W-:Y:S01]  /*0170*/  IMAD.MOV.U32 R20, RZ, RZ, RZ ;  /* 0x000000ffff147224 */ /* 0x000fe200078e00ff */
[----:B------:R-:W-:Y:S01]  /*0180*/  UISETP.GE.U32.AND UP0, UPT, UR8, 0x31, UPT ;  /* 0x000000310800788c */ /* 0x000fe2000bf06070 */
[----:B------:R-:W-:Y:S01]  /*0190*/  CS2R R12, SRZ ;  /* 0x00000000000c7805 */ /* 0x000fe2000001ff00 */
[----:B------:R-:W-:Y:S01]  /*01a0*/  UIADD3 UR4, UPT, UPT, UR8, -0x1, URZ ;  /* 0xffffffff08047890 */ /* 0x000fe2000fffe0ff */
[----:B------:R-:W-:Y:S02]  /*01b0*/  CS2R R10, SRZ ;  /* 0x00000000000a7805 */ /* 0x000fe4000001ff00 */
[----:B------:R-:W-:Y:S01]  /*01c0*/  CS2R R8, SRZ ;  /* 0x0000000000087805 */ /* 0x000fe2000001ff00 */
[----:B------:R-:W-:-:S04]  /*01d0*/  ULEA.HI UR4, UR4, 0x1, URZ, 0x1c ;  /* 0x0000000104047891 */ /* 0x000fc8000f8fe0ff */
[----:B------:R-:W-:Y:S01]  /*01e0*/  ULOP3.LUT UR5, UR4, 0x3, URZ, 0xc0, !UPT ;  /* 0x0000000304057892 */ /* 0x000fe2000f8ec0ff */
[----:B0-----:R-:W-:-:S05]  /*01f0*/  IMAD.U32 R16, RZ, RZ, UR11 ;  /* 0x0000000bff107e24 */ /* 0x001fca000f8e00ff */
[----:B------:R-:W-:-:S04]  /*0200*/  ISETP.GE.AND P0, PT, R6, R16, PT ;  /* 0x000000100600720c */ /* 0x000fc80003f06270 */
[----:B------:R-:W-:Y:S01]  /*0210*/  ISETP.LT.AND P0, PT, R4, UR10, !P0 ;  /* 0x0000000a04007c0c */ /* 0x000fe2000c701270 */
[----:B------:R-:W0:Y:S01]  /*0220*/  LDCU.64 UR10, c[0x0][0x388] ;  /* 0x00007100ff0a77ac */ /* 0x000e220008000a00 */
[----:B------:R-:W-:Y:S11]  /*0230*/  BRA.U !UP0, `(.L_x_1) ;  /* 0x0000000908807547 */ /* 0x000ff6000b800000 */
[----:B------:R-:W-:Y:S01]  /*0240*/  ULOP3.LUT UR4, UR4, 0x1ffffffc, URZ, 0xc0, !UPT ;  /* 0x1ffffffc04047892 */ /* 0x000fe2000f8ec0ff */
[----:B------:R-:W-:Y:S01]  /*0250*/  BSSY.RECONVERGENT B0, `(.L_x_1) ;  /* 0x000009e000007945 */ /* 0x000fe20003800200 */
[C---:B------:R-:W-:Y:S01]  /*0260*/  IMAD R7, R16.reuse, 0x30, RZ ;  /* 0x0000003010077824 */ /* 0x040fe200078e02ff */
[----:B------:R-:W1:Y:S01]  /*0270*/  LDCU UR12, c[0x0][0x3a4] ;  /* 0x00007480ff0c77ac */ /* 0x000e620008000800 */
[C---:B------:R-:W-:Y:S02]  /*0280*/  IMAD.SHL.U32 R21, R16.reuse, 0x20, RZ ;  /* 0x0000002010157824 */ /* 0x040fe400078e00ff */
[----:B------:R-:W-:Y:S01]  /*0290*/  IMAD.SHL.U32 R23, R16, 0x10, RZ ;  /* 0x0000001010177824 */ /* 0x000fe200078e00ff */
[----:B------:R-:W-:Y:S01]  /*02a0*/  UIADD3 UR4, UPT, UPT, -UR4, URZ, URZ ;  /* 0x000000ff04047290 */ /* 0x000fe2000fffe1ff */
[----:B------:R-:W-:Y:S01]  /*02b0*/  IMAD.MOV.U32 R3, RZ, RZ, RZ ;  /* 0x000000ffff037224 */ /* 0x000fe200078e00ff */
[----:B------:R-:W2:Y:S01]  /*02c0*/  LDCU.64 UR8, c[0x0][0x388] ;  /* 0x00007100ff0877ac */ /* 0x000ea20008000a00 */
[----:B------:R-:W-:-:S02]  /*02d0*/  IMAD.MOV.U32 R2, RZ, RZ, R5 ;  /* 0x000000ffff027224 */ /* 0x000fc400078e0005 */
[----:B------:R-:W-:Y:S02]  /*02e0*/  IMAD.MOV.U32 R20, RZ, RZ, RZ ;  /* 0x000000ffff147224 */ /* 0x000fe400078e00ff */
[----:B------:R-:W-:Y:S02]  /*02f0*/  IMAD.MOV.U32 R15, RZ, RZ, RZ ;  /* 0x000000ffff0f7224 */ /* 0x000fe400078e00ff */
[----:B------:R-:W-:-:S07]  /*0300*/  IMAD.U32 R0, RZ, RZ, UR4 ;  /* 0x00000004ff007e24 */ /* 0x000fce000f8e00ff */
.L_x_6:
[----:B------:R-:W3:Y:S02]  /*0310*/  LDC.64 R28, c[0x0][0x380] ;  /* 0x0000e000ff1c7b82 */ /* 0x000ee40000000a00 */
[----:B---3--:R-:W-:Y:S01]  /*0320*/  IMAD.WIDE.U32 R28, R2, 0x2, R28 ;  /* 0x00000002021c7825 */ /* 0x008fe200078e001c */
[----:B------:R-:W-:Y:S06]  /*0330*/  @!P0 BRA `(.L_x_2) ;  /* 0x0000000000888947 */ /* 0x000fec0003800000 */
[----:B------:R-:W3:Y:S01]  /*0340*/  S2R R16, SR_LANEID ;  /* 0x0000000000107919 */ /* 0x000ee20000000000 */
[----:B------:R-:W4:Y:S01]  /*0350*/  LDC R33, c[0x0][0x3a8] ;  /* 0x0000ea00ff217b82 */ /* 0x000f220000000800 */
[----:B------:R-:W-:Y:S01]  /*0360*/  IMAD.MOV.U32 R17, RZ, RZ, RZ ;  /* 0x000000ffff117224 */ /* 0x000fe200078e00ff */
[----:B------:R-:W-:-:S06]  /*0370*/  IADD3 R22, P1, PT, R6, R3, RZ ;  /* 0x0000000306167210 */ /* 0x000fcc0007f3e0ff */
[----:B------:R-:W5:Y:S08]  /*0380*/  LDC R31, c[0x0][0x3a4] ;  /* 0x0000e900ff1f7b82 */ /* 0x000f700000000800 */
[----:B------:R-:W0:Y:S01]  /*0390*/  LDC.64 R24, c[0x0][0x380] ;  /* 0x0000e000ff187b82 */ /* 0x000e220000000a00 */
[----:B----4-:R-:W-:Y:S02]  /*03a0*/  SHF.R.U32.HI R18, RZ, 0x1, R33 ;  /* 0x00000001ff127819 */ /* 0x010fe40000011621 */
[----:B---3--:R-:W-:-:S02]  /*03b0*/  SHF.R.U32.HI R27, RZ, 0x2, R16 ;  /* 0x00000002ff1b7819 */ /* 0x008fc40000011610 */
[----:B------:R-:W-:Y:S02]  /*03c0*/  LOP3.LUT R16, R16, 0x3, RZ, 0xc0, !PT ;  /* 0x0000000310107812 */ /* 0x000fe400078ec0ff */
[----:B-----5:R-:W-:-:S03]  /*03d0*/  SHF.R.U32.HI R26, RZ, 0x1, R31 ;  /* 0x00000001ff1a7819 */ /* 0x020fc6000001161f */
[----:B------:R-:W-:-:S04]  /*03e0*/  IMAD.WIDE.U32 R18, R27, R18, R16 ;  /* 0x000000121b127225 */ /* 0x000fc800078e0010 */
[----:B------:R-:W-:Y:S01]  /*03f0*/  IMAD.WIDE.U32 R16, R27, R26, R16 ;  /* 0x0000001a1b107225 */ /* 0x000fe200078e0010 */
[----:B------:R-:W-:Y:S02]  /*0400*/  LEA.HI.X.SX32 R27, R3, RZ, 0x1, P1 ;  /* 0x000000ff031b7211 */ /* 0x000fe400008f0eff */
[----:B--2---:R-:W-:Y:S01]  /*0410*/  LEA R37, P1, R22, UR8, 0x1 ;  /* 0x0000000816257c11 */ /* 0x004fe2000f8208ff */
[----:B0-----:R-:W-:-:S03]  /*0420*/  IMAD.WIDE.U32 R24, R2, 0x2, R24 ;  /* 0x0000000202187825 */ /* 0x001fc600078e0018 */
[----:B------:R-:W-:Y:S02]  /*0430*/  LEA.HI.X R27, R22, UR9, R27, 0x1, P1 ;  /* 0x00000009161b7c11 */ /* 0x000fe400088f0c1b */
[----:B------:R-:W-:Y:S02]  /*0440*/  LEA R34, P1, R18, R24, 0x2 ;  /* 0x0000001812227211 */ /* 0x000fe400078210ff */
[----:B------:R-:W-:Y:S02]  /*0450*/  LEA R36, P2, R16, R37, 0x2 ;  /* 0x0000002510247211 */ /* 0x000fe400078410ff */
[----:B------:R-:W-:Y:S02]  /*0460*/  LEA.HI.X R35, R18, R25, R19, 0x2, P1 ;  /* 0x0000001912237211 */ /* 0x000fe400008f1413 */
[----:B------:R-:W-:Y:S01]  /*0470*/  LEA.HI.X R37, R16, R27, R17, 0x2, P2 ;  /* 0x0000001b10257211 */ /* 0x000fe200010f1411 */
[----:B------:R-:W-:Y:S02]  /*0480*/  IMAD.WIDE.U32 R32, R33, 0x10, R34 ;  /* 0x0000001021207825 */ /* 0x000fe400078e0022 */
[----:B------:R-:W2:Y:S02]  /*0490*/  LDG.E R16, desc[UR6][R34.64] ;  /* 0x0000000622107981 */ /* 0x000ea4000c1e1900 */
[----:B------:R-:W-:-:S02]  /*04a0*/  IMAD.WIDE.U32 R30, R31, 0x10, R36 ;  /* 0x000000101f1e7825 */ /* 0x000fc400078e0024 */
[----:B------:R-:W2:Y:S04]  /*04b0*/  LDG.E R24, desc[UR6][R36.64] ;  /* 0x0000000624187981 */ /* 0x000ea8000c1e1900 */
[----:B------:R-:W2:Y:S04]  /*04c0*/  LDG.E R25, desc[UR6][R36.64+0x10] ;  /* 0x0000100624197981 */ /* 0x000ea8000c1e1900 */
[----:B------:R-:W2:Y:S04]  /*04d0*/  LDG.E R18, desc[UR6][R34.64+0x10] ;  /* 0x0000100622127981 */ /* 0x000ea8000c1e1900 */
[----:B------:R-:W2:Y:S04]  /*04e0*/  LDG.E R17, desc[UR6][R32.64] ;  /* 0x0000000620117981 */ /* 0x000ea8000c1e1900 */
[----:B------:R-:W2:Y:S04]  /*04f0*/  LDG.E R19, desc[UR6][R32.64+0x10] ;  /* 0x0000100620137981 */ /* 0x000ea8000c1e1900 */
[----:B------:R-:W3:Y:S04]  /*0500*/  LDG.E R26, desc[UR6][R30.64] ;  /* 0x000000061e1a7981 */ /* 0x000ee8000c1e1900 */
[----:B------:R-:W3:Y:S01]  /*0510*/  LDG.E R27, desc[UR6][R30.64+0x10] ;  /* 0x000010061e1b7981 */ /* 0x000ee2000c1e1900 */
[----:B------:R-:W-:Y:S05]  /*0520*/  WARPSYNC.ALL ;  /* 0x0000000000007948 */ /* 0x000fea0003800000 */
[C---:B--2---:R-:W-:Y:S08]  /*0530*/  HMMA.16816.F32 R8, R16.reuse, R24, R8 ;  /* 0x000000181008723c */ /* 0x044ff00000001808 */
[----:B---3--:R-:W-:-:S15]  /*0540*/  HMMA.16816.F32 R12, R16, R26, R12 ;  /* 0x0000001a100c723c */ /* 0x008fde000000180c */
[----:B------:R-:W-:-:S05]  /*0550*/  NOP ;  /* 0x0000000000007918 */ /* 0x000fca0000000000 */
.L_x_2:
[----:B------:R-:W-:Y:S05]  /*0560*/  @!P0 BRA `(.L_x_3) ;  /* 0x0000000000808947 */ /* 0x000fea0003800000 */
[----:B------:R-:W3:Y:S01]  /*0570*/  S2R R16, SR_LANEID ;  /* 0x0000000000107919 */ /* 0x000ee20000000000 */
[----:B------:R-:W4:Y:S01]  /*0580*/  LDC R33, c[0x0][0x3a8] ;  /* 0x0000ea00ff217b82 */ /* 0x000f220000000800 */
[----:B------:R-:W-:Y:S01]  /*0590*/  IADD3 R25, P1, PT, R6, R23, RZ ;  /* 0x0000001706197210 */ /* 0x000fe20007f3e0ff */
[----:B------:R-:W-:-:S03]  /*05a0*/  IMAD.MOV.U32 R17, RZ, RZ, RZ ;  /* 0x000000ffff117224 */ /* 0x000fc600078e00ff */
[----:B------:R-:W-:Y:S02]  /*05b0*/  LEA.HI.X.SX32 R22, R23, RZ, 0x1, P1 ;  /* 0x000000ff17167211 */ /* 0x000fe400008f0eff */
[C---:B--2---:R-:W-:Y:S01]  /*05c0*/  LEA R37, P1, R25.reuse, UR8, 0x1 ;  /* 0x0000000819257c11 */ /* 0x044fe2000f8208ff */
[----:B------:R-:W2:Y:S03]  /*05d0*/  LDC R31, c[0x0][0x3a4] ;  /* 0x0000e900ff1f7b82 */ /* 0x000ea60000000800 */
[----:B------:R-:W-:Y:S02]  /*05e0*/  LEA.HI.X R25, R25, UR9, R22, 0x1, P1 ;  /* 0x0000000919197c11 */ /* 0x000fe400088f0c16 */
[----:B----4-:R-:W-:Y:S02]  /*05f0*/  SHF.R.U32.HI R18, RZ, 0x1, R33 ;  /* 0x00000001ff127819 */ /* 0x010fe40000011621 */
[----:B---3--:R-:W-:-:S02]  /*0600*/  SHF.R.U32.HI R27, RZ, 0x2, R16 ;  /* 0x00000002ff1b7819 */ /* 0x008fc40000011610 */
[----:B------:R-:W-:Y:S02]  /*0610*/  LOP3.LUT R16, R16, 0x3, RZ, 0xc0, !PT ;  /* 0x0000000310107812 */ /* 0x000fe400078ec0ff */
[----:B--2---:R-:W-:-:S03]  /*0620*/  SHF.R.U32.HI R24, RZ, 0x1, R31 ;  /* 0x00000001ff187819 */ /* 0x004fc6000001161f */
[----:B------:R-:W-:-:S04]  /*0630*/  IMAD.WIDE.U32 R18, R27, R18, R16 ;  /* 0x000000121b127225 */ /* 0x000fc800078e0010 */
[----:B------:R-:W-:Y:S01]  /*0640*/  IMAD.WIDE.U32 R16, R27, R24, R16 ;  /* 0x000000181b107225 */ /* 0x000fe200078e0010 */
        /* <DEDUP_REMOVED lines=18> */
.L_x_3:
        /* <DEDUP_REMOVED lines=33> */
.L_x_4:
        /* <DEDUP_REMOVED lines=33> */
.L_x_5:
[----:B------:R-:W-:Y:S02]  /*0b90*/  VIADD R0, R0, 0x4 ;  /* 0x0000000400007836 */ /* 0x000fe40000000000 */
[----:B-1----:R-:W-:Y:S02]  /*0ba0*/  IMAD.U32 R16, RZ, RZ, UR12 ;  /* 0x0000000cff107e24 */ /* 0x002fe4000f8e00ff */
[----:B------:R-:W-:Y:S01]  /*0bb0*/  VIADD R20, R20, 0x40 ;  /* 0x0000004014147836 */ /* 0x000fe20000000000 */
[----:B------:R-:W-:Y:S01]  /*0bc0*/  ISETP.NE.AND P1, PT, R0, RZ, PT ;  /* 0x000000ff0000720c */ /* 0x000fe20003f25270 */
[----:B------:R-:W-:Y:S02]  /*0bd0*/  VIADD R2, R2, 0x40 ;  /* 0x0000004002027836 */ /* 0x000fe40000000000 */
[C---:B------:R-:W-:Y:S02]  /*0be0*/  IMAD R7, R16.reuse, 0x40, R7 ;  /* 0x0000004010077824 */ /* 0x040fe400078e0207 */
[----:B------:R-:W-:-:S02]  /*0bf0*/  IMAD R21, R16, 0x40, R21 ;  /* 0x0000004010157824 */ /* 0x000fc400078e0215 */
[C---:B------:R-:W-:Y:S02]  /*0c00*/  IMAD R23, R16.reuse, 0x40, R23 ;  /* 0x0000004010177824 */ /* 0x040fe400078e0217 */
[----:B------:R-:W-:-:S04]  /*0c10*/  IMAD R3, R16, 0x40, R3 ;  /* 0x0000004010037824 */ /* 0x000fc800078e0203 */
[----:B------:R-:W-:Y:S05]  /*0c20*/  @P1 BRA `(.L_x_6) ;  /* 0xfffffff400b81947 */ /* 0x000fea000383ffff */
[----:B0-2---:R-:W-:Y:S05]  /*0c30*/  BSYNC.RECONVERGENT B0 ;  /* 0x0000000000007941 */ /* 0x005fea0003800200 */
.L_x_1:
[----:B------:R-:W-:Y:S01]  /*0c40*/  UISETP.NE.AND UP0, UPT, UR5, URZ, UPT ;  /* 0x000000ff0500728c */ /* 0x000fe2000bf05270 */
[----:B------:R-:W-:Y:S08]  /*0c50*/  BSSY.RECONVERGENT B0, `(.L_x_0) ;  /* 0x000002f000007945 */ /* 0x000ff00003800200 */
[----:B------:R-:W-:Y:S05]  /*0c60*/  BRA.U !UP0, `(.L_x_7) ;  /* 0x0000000108b47547 */ /* 0x000fea000b800000 */
[----:B------:R-:W-:Y:S01]  /*0c70*/  UIADD3 UR4, UPT, UPT, -UR5, URZ, URZ ;  /* 0x000000ff05047290 */ /* 0x000fe2000fffe1ff */
[----:B------:R-:W-:Y:S02]  /*0c80*/  IMAD R3, R20, R16, RZ ;  /* 0x0000001014037224 */ /* 0x000fe400078e02ff */
[----:B------:R-:W-:-:S03]  /*0c90*/  IMAD.IADD R5, R5, 0x1, R20 ;  /* 0x0000000105057824 */ /* 0x000fc600078e0214 */
[----:B------:R-:W-:-:S07]  /*0ca0*/  IMAD.U32 R2, RZ, RZ, UR4 ;  /* 0x00000004ff027e24 */ /* 0x000fce000f8e00ff */
.L_x_9:
[----:B------:R-:W1:Y:S01]  /*0cb0*/  LDC R0, c[0x0][0x3a4] ;  /* 0x0000e900ff007b82 */ /* 0x000e620000000800 */
[----:B------:R-:W-:-:S05]  /*0cc0*/  VIADD R2, R2, 0x1 ;  /* 0x0000000102027836 */ /* 0x000fca0000000000 */
[----:B------:R-:W-:Y:S01]  /*0cd0*/  ISETP.NE.AND P1, PT, R2, RZ, PT ;  /* 0x000000ff0200720c */ /* 0x000fe20003f25270 */
[----:B------:R-:W-:-:S12]  /*0ce0*/  @!P0 BRA `(.L_x_8) ;  /* 0x0000000000888947 */ /* 0x000fd80003800000 */
[----:B------:R-:W2:Y:S01]  /*0cf0*/  S2R R18, SR_LANEID ;  /* 0x0000000000127919 */ /* 0x000ea20000000000 */
[----:B------:R-:W3:Y:S01]  /*0d00*/  LDC R25, c[0x0][0x3a8] ;  /* 0x0000ea00ff197b82 */ /* 0x000ee20000000800 */
[----:B------:R-:W-:Y:S01]  /*0d10*/  IADD3 R27, P2, PT, R6, R3, RZ ;  /* 0x00000003061b7210 */ /* 0x000fe20007f5e0ff */
[----:B------:R-:W-:-:S03]  /*0d20*/  IMAD.MOV.U32 R19, RZ, RZ, RZ ;  /* 0x000000ffff137224 */ /* 0x000fc600078e00ff */
[----:B------:R-:W-:Y:S02]  /*0d30*/  LEA.HI.X.SX32 R22, R3, RZ, 0x1, P2 ;  /* 0x000000ff03167211 */ /* 0x000fe400010f0eff */
[C---:B0-----:R-:W-:Y:S01]  /*0d40*/  LEA R23, P2, R27.reuse, UR10, 0x1 ;  /* 0x0000000a1b177c11 */ /* 0x041fe2000f8408ff */
[----:B------:R-:W0:Y:S03]  /*0d50*/  LDC R7, c[0x0][0x3a4] ;  /* 0x0000e900ff077b82 */ /* 0x000e260000000800 */
[----:B------:R-:W-:-:S05]  /*0d60*/  LEA.HI.X R27, R27, UR11, R22, 0x1, P2 ;  /* 0x0000000b1b1b7c11 */ /* 0x000fca00090f0c16 */
[----:B------:R-:W4:Y:S01]  /*0d70*/  LDC.64 R20, c[0x0][0x380] ;  /* 0x0000e000ff147b82 */ /* 0x000f220000000a00 */
[----:B---3--:R-:W-:Y:S02]  /*0d80*/  SHF.R.U32.HI R16, RZ, 0x1, R25 ;  /* 0x00000001ff107819 */ /* 0x008fe40000011619 */
[----:B--2---:R-:W-:Y:S02]  /*0d90*/  SHF.R.U32.HI R29, RZ, 0x2, R18 ;  /* 0x00000002ff1d7819 */ /* 0x004fe40000011612 */
[----:B------:R-:W-:Y:S02]  /*0da0*/  LOP3.LUT R18, R18, 0x3, RZ, 0xc0, !PT ;  /* 0x0000000312127812 */ /* 0x000fe400078ec0ff */
[----:B0-----:R-:W-:-:S03]  /*0db0*/  SHF.R.U32.HI R24, RZ, 0x1, R7 ;  /* 0x00000001ff187819 */ /* 0x001fc60000011607 */
[----:B------:R-:W-:-:S04]  /*0dc0*/  IMAD.WIDE.U32 R16, R29, R16, R18 ;  /* 0x000000101d107225 */ /* 0x000fc800078e0012 */
[----:B----4-:R-:W-:-:S04]  /*0dd0*/  IMAD.WIDE.U32 R20, R5, 0x2, R20 ;  /* 0x0000000205147825 */ /* 0x010fc800078e0014 */
        /* <DEDUP_REMOVED lines=19> */
.L_x_8:
[----:B-1----:R-:W-:Y:S02]  /*0f10*/  IMAD R3, R0, 0x10, R3 ;  /* 0x0000001000037824 */ /* 0x002fe400078e0203 */
[----:B------:R-:W-:Y:S01]  /*0f20*/  VIADD R5, R5, 0x10 ;  /* 0x0000001005057836 */ /* 0x000fe20000000000 */
[----:B------:R-:W-:Y:S06]  /*0f30*/  @P1 BRA `(.L_x_9) ;  /* 0xfffffffc005c1947 */ /* 0x000fec000383ffff */
.L_x_7:
[----:B0-----:R-:W-:Y:S05]  /*0f40*/  BSYNC.RECONVERGENT B0 ;  /* 0x0000000000007941 */ /* 0x001fea0003800200 */
.L_x_0:
[----:B------:R-:W0:Y:S02]  /*0f50*/  LDC.64 R2, c[0x0][0x3a0] ;  /* 0x0000e800ff027b82 */ /* 0x000e240000000a00 */
[----:B0-----:R-:W-:-:S04]  /*0f60*/  ISETP.GE.AND P0, PT, R6, R3, PT ;  /* 0x000000030600720c */ /* 0x001fc80003f06270 */
[----:B------:R-:W-:-:S13]  /*0f70*/  ISETP.GE.OR P0, PT, R4, R2, P0 ;  /* 0x000000020400720c */ /* 0x000fda0000706670 */
[----:B------:R-:W-:Y:S05]  /*0f80*/  @P0 EXIT ;  /* 0x000000000000094d */ /* 0x000fea0003800000 */
[----:B------:R-:W0:Y:S01]  /*0f90*/  S2R R5, SR_LANEID ;  /* 0x0000000000057919 */ /* 0x000e220000000000 */
[----:B------:R-:W1:Y:S01]  /*0fa0*/  LDC.64 R16, c[0x0][0x390] ;  /* 0x0000e400ff107b82 */ /* 0x000e620000000a00 */
[----:B------:R-:W-:Y:S01]  /*0fb0*/  IMAD R7, R4, R3, RZ ;  /* 0x0000000304077224 */ /* 0x000fe200078e02ff */
[----:B------:R-:W-:-:S04]  /*0fc0*/  SHF.R.U32.HI R0, RZ, 0x1, R3 ;  /* 0x00000001ff007819 */ /* 0x000fc80000011603 */
[----:B------:R-:W-:Y:S02]  /*0fd0*/  IADD3 R6, P0, PT, R7, R6, RZ ;  /* 0x0000000607067210 */ /* 0x000fe40007f1e0ff */
[----:B------:R-:W2:Y:S03]  /*0fe0*/  LDC.64 R26, c[0x0][0x398] ;  /* 0x0000e600ff1a7b82 */ /* 0x000ea60000000a00 */
[----:B------:R-:W-:Y:S02]  /*0ff0*/  IMAD.X R3, RZ, RZ, RZ, P0 ;  /* 0x000000ffff037224 */ /* 0x000fe400000e06ff */
[----:B------:R-:W-:-:S03]  /*1000*/  IMAD.SHL.U32 R21, R6, 0x4, RZ ;  /* 0x0000000406157824 */ /* 0x000fc600078e00ff */
[----:B------:R-:W-:Y:S01]  /*1010*/  SHF.L.U64.HI R20, R6, 0x2, R3 ;  /* 0x0000000206147819 */ /* 0x000fe20000010203 */
[----:B------:R-:W-:Y:S01]  /*1020*/  IMAD.MOV.U32 R3, RZ, RZ, RZ ;  /* 0x000000ffff037224 */ /* 0x000fe200078e00ff */
[----:B0-----:R-:W-:Y:S02]  /*1030*/  LOP3.LUT R2, R5, 0x3, RZ, 0xc0, !PT ;  /* 0x0000000305027812 */ /* 0x001fe400078ec0ff */
[----:B------:R-:W-:-:S05]  /*1040*/  SHF.R.U32.HI R5, RZ, 0x2, R5 ;  /* 0x00000002ff057819 */ /* 0x000fca0000011605 */
[----:B------:R-:W-:Y:S01]  /*1050*/  IMAD.WIDE.U32 R2, R5, R0, R2 ;  /* 0x0000000005027225 */ /* 0x000fe200078e0002 */
[----:B-1----:R-:W-:-:S05]  /*1060*/  IADD3 R5, P0, PT, R21, R16, RZ ;  /* 0x0000001015057210 */ /* 0x002fca0007f1e0ff */
[----:B------:R-:W-:Y:S01]  /*1070*/  IMAD.X R17, R20, 0x1, R17, P0 ;  /* 0x0000000114117824 */ /* 0x000fe200000e0611 */
[----:B------:R-:W-:-:S04]  /*1080*/  LEA R16, P0, R2, R5, 0x3 ;  /* 0x0000000502107211 */ /* 0x000fc800078018ff */
[----:B------:R-:W-:-:S03]  /*1090*/  LEA.HI.X R17, R2, R17, R3, 0x3, P0 ;  /* 0x0000001102117211 */ /* 0x000fc600000f1c03 */
[----:B------:R-:W-:Y:S02]  /*10a0*/  IMAD.WIDE.U32 R18, R0, 0x40, R16 ;  /* 0x0000004000127825 */ /* 0x000fe400078e0010 */
[----:B------:R-:W3:Y:S04]  /*10b0*/  LDG.E.64 R22, desc[UR6][R16.64] ;  /* 0x0000000610167981 */ /* 0x000ee8000c1e1b00 */
[----:B------:R-:W4:Y:S04]  /*10c0*/  LDG.E.64 R6, desc[UR6][R18.64] ;  /* 0x0000000612067981 */ /* 0x000f28000c1e1b00 */
[----:B------:R-:W5:Y:S04]  /*10d0*/  LDG.E.64 R24, desc[UR6][R16.64+0x20] ;  /* 0x0000200610187981 */ /* 0x000f68000c1e1b00 */
[----:B------:R-:W5:Y:S01]  /*10e0*/  LDG.E.64 R4, desc[UR6][R18.64+0x20] ;  /* 0x0000200612047981 */ /* 0x000f62000c1e1b00 */
[----:B--2---:R-:W-:-:S05]  /*10f0*/  IADD3 R21, P0, PT, R21, R26, RZ ;  /* 0x0000001a15157210 */ /* 0x004fca0007f1e0ff */
[----:B------:R-:W-:Y:S01]  /*1100*/  IMAD.X R27, R20, 0x1, R27, P0 ;  /* 0x00000001141b7824 */ /* 0x000fe200000e061b */
[----:B------:R-:W-:-:S04]  /*1110*/  LEA R20, P0, R2, R21, 0x3 ;  /* 0x0000001502147211 */ /* 0x000fc800078018ff */
[----:B------:R-:W-:-:S03]  /*1120*/  LEA.HI.X R21, R2, R27, R3, 0x3, P0 ;  /* 0x0000001b02157211 */ /* 0x000fc600000f1c03 */
[----:B------:R-:W-:Y:S01]  /*1130*/  IMAD.WIDE.U32 R2, R0, 0x40, R20 ;  /* 0x0000004000027825 */ /* 0x000fe200078e0014 */
[----:B------:R-:W-:Y:S05]  /*1140*/  WARPSYNC.ALL ;  /* 0x0000000000007948 */ /* 0x000fea0003800000 */
[----:B---3--:R-:W-:Y:S01]  /*1150*/  FADD R22, R22, R8 ;  /* 0x0000000816167221 */ /* 0x008fe20000000000 */
[----:B------:R-:W-:Y:S01]  /*1160*/  FADD R23, R23, R9 ;  /* 0x0000000917177221 */ /* 0x000fe20000000000 */
[----:B----4-:R-:W-:Y:S01]  /*1170*/  FADD R6, R6, R10 ;  /* 0x0000000a06067221 */ /* 0x010fe20000000000 */
[----:B------:R-:W-:Y:S01]  /*1180*/  FADD R7, R7, R11 ;  /* 0x0000000b07077221 */ /* 0x000fe20000000000 */
[----:B-----5:R-:W-:Y:S01]  /*1190*/  FADD R24, R24, R12 ;  /* 0x0000000c18187221 */ /* 0x020fe20000000000 */
[----:B------:R-:W-:Y:S01]  /*11a0*/  FADD R25, R25, R13 ;  /* 0x0000000d19197221 */ /* 0x000fe20000000000 */
[----:B------:R-:W-:Y:S01]  /*11b0*/  STG.E.64 desc[UR6][R20.64], R22 ;  /* 0x0000001614007986 */ /* 0x000fe2000c101b06 */
[----:B------:R-:W-:Y:S01]  /*11c0*/  FADD R4, R4, R14 ;  /* 0x0000000e04047221 */ /* 0x000fe20000000000 */
[----:B------:R-:W-:-:S02]  /*11d0*/  FADD R5, R5, R15 ;  /* 0x0000000f05057221 */ /* 0x000fc40000000000 */
[----:B------:R-:W-:Y:S04]  /*11e0*/  STG.E.64 desc[UR6][R2.64], R6 ;  /* 0x0000000602007986 */ /* 0x000fe8000c101b06 */
[----:B------:R-:W-:Y:S04]  /*11f0*/  STG.E.64 desc[UR6][R20.64+0x20], R24 ;  /* 0x0000201814007986 */ /* 0x000fe8000c101b06 */
[----:B------:R-:W-:Y:S01]  /*1200*/  STG.E.64 desc[UR6][R2.64+0x20], R4 ;  /* 0x0000200402007986 */ /* 0x000fe2000c101b06 */
[----:B------:R-:W-:Y:S05]  /*1210*/  EXIT ;  /* 0x000000000000794d */ /* 0x000fea0003800000 */
.L_x_10:
[----:B------:R-:W-:-:S00]  /*1220*/  BRA `(.L_x_10) ;  /* 0xfffffffc00fc7947 */ /* 0x000fc0000383ffff */
[----:B------:R-:W-:-:S00]  /*1230*/  NOP ;  /* 0x0000000000007918 */ /* 0x000fc00000000000 */
        /* <DEDUP_REMOVED lines=12> */
.L_x_11:


//--------------------- .nv.shared.reserved.0     --------------------------
	.section	.nv.shared.reserved.0,"aw",@nobits
	.weak		__nv_reservedSMEM_offset_0_alias
	.size		__nv_reservedSMEM_offset_0_alias, 0, 64
	.other		__nv_reservedSMEM_offset_0_alias,@"STO_CUDA_RESERVED_SHARED STV_DEFAULT"
__nv_reservedSMEM_offset_0_alias:
	.zero		0
	.zero		64


//--------------------- .nv.constant0._Z16wmma_gemm_kernelP6__halfS0_PfS1_iii --------------------------
	.section	.nv.constant0._Z16wmma_gemm_kernelP6__halfS0_PfS1_iii,"a",@progbits
	.sectionflags	@""
	.align	4
.nv.constant0._Z16wmma_gemm_kernelP6__halfS0_PfS1_iii:
	.zero		940


//--------------------- SYMBOLS --------------------------

	.type		.nv.reservedSmem.offset0,@object
	.size		.nv.reservedSmem.offset0,0x4
